//
// Generated by NVIDIA NVVM Compiler
//
// Compiler Build ID: CL-36424714
// Cuda compilation tools, release 13.0, V13.0.88
// Based on NVVM 20.0.0
//

.version 9.0
.target sm_100
.address_size 64

	// .globl	_Z8hist_genPiS_iiS_l
.extern .func  (.param .b32 func_retval0) vprintf
(
	.param .b64 vprintf_param_0,
	.param .b64 vprintf_param_1
)
;
// _ZZ8hist_genPiS_iiS_lE9sharedMem has been demoted
.global .align 1 .b8 $str[43] = {10, 32, 66, 108, 111, 99, 107, 58, 32, 37, 100, 44, 32, 115, 116, 97, 114, 116, 32, 116, 105, 109, 101, 58, 37, 100, 32, 44, 32, 101, 110, 100, 32, 116, 105, 109, 101, 58, 37, 100, 32, 10};

.visible .entry _Z8hist_genPiS_iiS_l(
	.param .u64 .ptr .align 1 _Z8hist_genPiS_iiS_l_param_0,
	.param .u64 .ptr .align 1 _Z8hist_genPiS_iiS_l_param_1,
	.param .u32 _Z8hist_genPiS_iiS_l_param_2,
	.param .u32 _Z8hist_genPiS_iiS_l_param_3,
	.param .u64 .ptr .align 1 _Z8hist_genPiS_iiS_l_param_4,
	.param .u64 _Z8hist_genPiS_iiS_l_param_5
)
{
	.local .align 8 .b8 	__local_depot0[24];
	.reg .b64 	%SP;
	.reg .b64 	%SPL;
	.reg .pred 	%p<8>;
	.reg .b32 	%r<126>;
	.reg .b64 	%rd<28>;
	// demoted variable
	.shared .align 4 .b8 _ZZ8hist_genPiS_iiS_lE9sharedMem[16384];
	mov.u64 	%SPL, __local_depot0;
	cvta.local.u64 	%SP, %SPL;
	ld.param.u64 	%rd7, [_Z8hist_genPiS_iiS_l_param_0];
	ld.param.u64 	%rd4, [_Z8hist_genPiS_iiS_l_param_1];
	ld.param.u32 	%r14, [_Z8hist_genPiS_iiS_l_param_2];
	ld.param.u32 	%r15, [_Z8hist_genPiS_iiS_l_param_3];
	ld.param.u64 	%rd5, [_Z8hist_genPiS_iiS_l_param_4];
	cvta.to.global.u64 	%rd1, %rd7;
	// begin inline asm
	mov.u64 	%rd6, %clock64;
	// end inline asm
	mov.u32 	%r1, %ctaid.x;
	mov.u32 	%r16, %ntid.x;
	mov.u32 	%r2, %tid.x;
	mad.lo.s32 	%r3, %r1, %r16, %r2;
	shl.b32 	%r17, %r2, 8;
	mov.u32 	%r18, _ZZ8hist_genPiS_iiS_lE9sharedMem;
	add.s32 	%r4, %r18, %r17;
	mov.b32 	%r19, 0;
	st.shared.u32 	[%r4], %r19;
	st.shared.u32 	[%r4+4], %r19;
	st.shared.u32 	[%r4+8], %r19;
	st.shared.u32 	[%r4+12], %r19;
	st.shared.u32 	[%r4+16], %r19;
	st.shared.u32 	[%r4+20], %r19;
	st.shared.u32 	[%r4+24], %r19;
	st.shared.u32 	[%r4+28], %r19;
	st.shared.u32 	[%r4+32], %r19;
	st.shared.u32 	[%r4+36], %r19;
	st.shared.u32 	[%r4+40], %r19;
	st.shared.u32 	[%r4+44], %r19;
	st.shared.u32 	[%r4+48], %r19;
	st.shared.u32 	[%r4+52], %r19;
	st.shared.u32 	[%r4+56], %r19;
	st.shared.u32 	[%r4+60], %r19;
	st.shared.u32 	[%r4+64], %r19;
	st.shared.u32 	[%r4+68], %r19;
	st.shared.u32 	[%r4+72], %r19;
	st.shared.u32 	[%r4+76], %r19;
	st.shared.u32 	[%r4+80], %r19;
	st.shared.u32 	[%r4+84], %r19;
	st.shared.u32 	[%r4+88], %r19;
	st.shared.u32 	[%r4+92], %r19;
	st.shared.u32 	[%r4+96], %r19;
	st.shared.u32 	[%r4+100], %r19;
	st.shared.u32 	[%r4+104], %r19;
	st.shared.u32 	[%r4+108], %r19;
	st.shared.u32 	[%r4+112], %r19;
	st.shared.u32 	[%r4+116], %r19;
	st.shared.u32 	[%r4+120], %r19;
	st.shared.u32 	[%r4+124], %r19;
	st.shared.u32 	[%r4+128], %r19;
	st.shared.u32 	[%r4+132], %r19;
	st.shared.u32 	[%r4+136], %r19;
	st.shared.u32 	[%r4+140], %r19;
	st.shared.u32 	[%r4+144], %r19;
	st.shared.u32 	[%r4+148], %r19;
	st.shared.u32 	[%r4+152], %r19;
	st.shared.u32 	[%r4+156], %r19;
	st.shared.u32 	[%r4+160], %r19;
	st.shared.u32 	[%r4+164], %r19;
	st.shared.u32 	[%r4+168], %r19;
	st.shared.u32 	[%r4+172], %r19;
	st.shared.u32 	[%r4+176], %r19;
	st.shared.u32 	[%r4+180], %r19;
	st.shared.u32 	[%r4+184], %r19;
	st.shared.u32 	[%r4+188], %r19;
	st.shared.u32 	[%r4+192], %r19;
	st.shared.u32 	[%r4+196], %r19;
	st.shared.u32 	[%r4+200], %r19;
	st.shared.u32 	[%r4+204], %r19;
	st.shared.u32 	[%r4+208], %r19;
	st.shared.u32 	[%r4+212], %r19;
	st.shared.u32 	[%r4+216], %r19;
	st.shared.u32 	[%r4+220], %r19;
	st.shared.u32 	[%r4+224], %r19;
	st.shared.u32 	[%r4+228], %r19;
	st.shared.u32 	[%r4+232], %r19;
	st.shared.u32 	[%r4+236], %r19;
	st.shared.u32 	[%r4+240], %r19;
	st.shared.u32 	[%r4+244], %r19;
	st.shared.u32 	[%r4+248], %r19;
	st.shared.u32 	[%r4+252], %r19;
	setp.ge.s32 	%p1, %r3, %r14;
	@%p1 bra 	$L__BB0_7;
	add.s32 	%r20, %r3, %r15;
	max.s32 	%r21, %r14, %r20;
	setp.lt.s32 	%p2, %r20, %r14;
	selp.u32 	%r22, 1, 0, %p2;
	add.s32 	%r23, %r20, %r22;
	sub.s32 	%r24, %r21, %r23;
	div.u32 	%r25, %r24, %r15;
	add.s32 	%r5, %r25, %r22;
	and.b32  	%r26, %r5, 3;
	setp.eq.s32 	%p3, %r26, 3;
	mov.u32 	%r124, %r3;
	@%p3 bra 	$L__BB0_4;
	add.s32 	%r27, %r5, 1;
	and.b32  	%r28, %r27, 3;
	neg.s32 	%r122, %r28;
	mov.u32 	%r124, %r3;
$L__BB0_3:
	.pragma "nounroll";
	mul.wide.s32 	%rd8, %r124, 4;
	add.s64 	%rd9, %rd1, %rd8;
	ld.global.u32 	%r29, [%rd9];
	shl.b32 	%r30, %r29, 2;
	add.s32 	%r31, %r4, %r30;
	ld.shared.u32 	%r32, [%r31];
	add.s32 	%r33, %r32, 1;
	st.shared.u32 	[%r31], %r33;
	add.s32 	%r124, %r124, %r15;
	add.s32 	%r122, %r122, 1;
	setp.ne.s32 	%p4, %r122, 0;
	@%p4 bra 	$L__BB0_3;
$L__BB0_4:
	setp.lt.u32 	%p5, %r5, 3;
	@%p5 bra 	$L__BB0_7;
	mul.wide.s32 	%rd12, %r15, 4;
	shl.b32 	%r54, %r15, 2;
$L__BB0_6:
	mul.wide.s32 	%rd10, %r124, 4;
	add.s64 	%rd11, %rd1, %rd10;
	ld.global.u32 	%r34, [%rd11];
	shl.b32 	%r35, %r34, 2;
	add.s32 	%r36, %r4, %r35;
	ld.shared.u32 	%r37, [%r36];
	add.s32 	%r38, %r37, 1;
	st.shared.u32 	[%r36], %r38;
	add.s64 	%rd13, %rd11, %rd12;
	ld.global.u32 	%r39, [%rd13];
	shl.b32 	%r40, %r39, 2;
	add.s32 	%r41, %r4, %r40;
	ld.shared.u32 	%r42, [%r41];
	add.s32 	%r43, %r42, 1;
	st.shared.u32 	[%r41], %r43;
	add.s64 	%rd14, %rd13, %rd12;
	ld.global.u32 	%r44, [%rd14];
	shl.b32 	%r45, %r44, 2;
	add.s32 	%r46, %r4, %r45;
	ld.shared.u32 	%r47, [%r46];
	add.s32 	%r48, %r47, 1;
	st.shared.u32 	[%r46], %r48;
	add.s64 	%rd15, %rd14, %rd12;
	ld.global.u32 	%r49, [%rd15];
	shl.b32 	%r50, %r49, 2;
	add.s32 	%r51, %r4, %r50;
	ld.shared.u32 	%r52, [%r51];
	add.s32 	%r53, %r52, 1;
	st.shared.u32 	[%r51], %r53;
	add.s32 	%r124, %r54, %r124;
	setp.lt.s32 	%p6, %r124, %r14;
	@%p6 bra 	$L__BB0_6;
$L__BB0_7:
	bar.sync 	0;
	shl.b32 	%r55, %r3, 6;
	ld.shared.u32 	%r56, [%r4];
	cvta.to.global.u64 	%rd17, %rd4;
	mul.wide.u32 	%rd18, %r55, 4;
	add.s64 	%rd19, %rd17, %rd18;
	st.global.u32 	[%rd19], %r56;
	ld.shared.u32 	%r57, [%r4+4];
	st.global.u32 	[%rd19+4], %r57;
	ld.shared.u32 	%r58, [%r4+8];
	st.global.u32 	[%rd19+8], %r58;
	ld.shared.u32 	%r59, [%r4+12];
	st.global.u32 	[%rd19+12], %r59;
	ld.shared.u32 	%r60, [%r4+16];
	st.global.u32 	[%rd19+16], %r60;
	ld.shared.u32 	%r61, [%r4+20];
	st.global.u32 	[%rd19+20], %r61;
	ld.shared.u32 	%r62, [%r4+24];
	st.global.u32 	[%rd19+24], %r62;
	ld.shared.u32 	%r63, [%r4+28];
	st.global.u32 	[%rd19+28], %r63;
	ld.shared.u32 	%r64, [%r4+32];
	st.global.u32 	[%rd19+32], %r64;
	ld.shared.u32 	%r65, [%r4+36];
	st.global.u32 	[%rd19+36], %r65;
	ld.shared.u32 	%r66, [%r4+40];
	st.global.u32 	[%rd19+40], %r66;
	ld.shared.u32 	%r67, [%r4+44];
	st.global.u32 	[%rd19+44], %r67;
	ld.shared.u32 	%r68, [%r4+48];
	st.global.u32 	[%rd19+48], %r68;
	ld.shared.u32 	%r69, [%r4+52];
	st.global.u32 	[%rd19+52], %r69;
	ld.shared.u32 	%r70, [%r4+56];
	st.global.u32 	[%rd19+56], %r70;
	ld.shared.u32 	%r71, [%r4+60];
	st.global.u32 	[%rd19+60], %r71;
	ld.shared.u32 	%r72, [%r4+64];
	st.global.u32 	[%rd19+64], %r72;
	ld.shared.u32 	%r73, [%r4+68];
	st.global.u32 	[%rd19+68], %r73;
	ld.shared.u32 	%r74, [%r4+72];
	st.global.u32 	[%rd19+72], %r74;
	ld.shared.u32 	%r75, [%r4+76];
	st.global.u32 	[%rd19+76], %r75;
	ld.shared.u32 	%r76, [%r4+80];
	st.global.u32 	[%rd19+80], %r76;
	ld.shared.u32 	%r77, [%r4+84];
	st.global.u32 	[%rd19+84], %r77;
	ld.shared.u32 	%r78, [%r4+88];
	st.global.u32 	[%rd19+88], %r78;
	ld.shared.u32 	%r79, [%r4+92];
	st.global.u32 	[%rd19+92], %r79;
	ld.shared.u32 	%r80, [%r4+96];
	st.global.u32 	[%rd19+96], %r80;
	ld.shared.u32 	%r81, [%r4+100];
	st.global.u32 	[%rd19+100], %r81;
	ld.shared.u32 	%r82, [%r4+104];
	st.global.u32 	[%rd19+104], %r82;
	ld.shared.u32 	%r83, [%r4+108];
	st.global.u32 	[%rd19+108], %r83;
	ld.shared.u32 	%r84, [%r4+112];
	st.global.u32 	[%rd19+112], %r84;
	ld.shared.u32 	%r85, [%r4+116];
	st.global.u32 	[%rd19+116], %r85;
	ld.shared.u32 	%r86, [%r4+120];
	st.global.u32 	[%rd19+120], %r86;
	ld.shared.u32 	%r87, [%r4+124];
	st.global.u32 	[%rd19+124], %r87;
	ld.shared.u32 	%r88, [%r4+128];
	st.global.u32 	[%rd19+128], %r88;
	ld.shared.u32 	%r89, [%r4+132];
	st.global.u32 	[%rd19+132], %r89;
	ld.shared.u32 	%r90, [%r4+136];
	st.global.u32 	[%rd19+136], %r90;
	ld.shared.u32 	%r91, [%r4+140];
	st.global.u32 	[%rd19+140], %r91;
	ld.shared.u32 	%r92, [%r4+144];
	st.global.u32 	[%rd19+144], %r92;
	ld.shared.u32 	%r93, [%r4+148];
	st.global.u32 	[%rd19+148], %r93;
	ld.shared.u32 	%r94, [%r4+152];
	st.global.u32 	[%rd19+152], %r94;
	ld.shared.u32 	%r95, [%r4+156];
	st.global.u32 	[%rd19+156], %r95;
	ld.shared.u32 	%r96, [%r4+160];
	st.global.u32 	[%rd19+160], %r96;
	ld.shared.u32 	%r97, [%r4+164];
	st.global.u32 	[%rd19+164], %r97;
	ld.shared.u32 	%r98, [%r4+168];
	st.global.u32 	[%rd19+168], %r98;
	ld.shared.u32 	%r99, [%r4+172];
	st.global.u32 	[%rd19+172], %r99;
	ld.shared.u32 	%r100, [%r4+176];
	st.global.u32 	[%rd19+176], %r100;
	ld.shared.u32 	%r101, [%r4+180];
	st.global.u32 	[%rd19+180], %r101;
	ld.shared.u32 	%r102, [%r4+184];
	st.global.u32 	[%rd19+184], %r102;
	ld.shared.u32 	%r103, [%r4+188];
	st.global.u32 	[%rd19+188], %r103;
	ld.shared.u32 	%r104, [%r4+192];
	st.global.u32 	[%rd19+192], %r104;
	ld.shared.u32 	%r105, [%r4+196];
	st.global.u32 	[%rd19+196], %r105;
	ld.shared.u32 	%r106, [%r4+200];
	st.global.u32 	[%rd19+200], %r106;
	ld.shared.u32 	%r107, [%r4+204];
	st.global.u32 	[%rd19+204], %r107;
	ld.shared.u32 	%r108, [%r4+208];
	st.global.u32 	[%rd19+208], %r108;
	ld.shared.u32 	%r109, [%r4+212];
	st.global.u32 	[%rd19+212], %r109;
	ld.shared.u32 	%r110, [%r4+216];
	st.global.u32 	[%rd19+216], %r110;
	ld.shared.u32 	%r111, [%r4+220];
	st.global.u32 	[%rd19+220], %r111;
	ld.shared.u32 	%r112, [%r4+224];
	st.global.u32 	[%rd19+224], %r112;
	ld.shared.u32 	%r113, [%r4+228];
	st.global.u32 	[%rd19+228], %r113;
	ld.shared.u32 	%r114, [%r4+232];
	st.global.u32 	[%rd19+232], %r114;
	ld.shared.u32 	%r115, [%r4+236];
	st.global.u32 	[%rd19+236], %r115;
	ld.shared.u32 	%r116, [%r4+240];
	st.global.u32 	[%rd19+240], %r116;
	ld.shared.u32 	%r117, [%r4+244];
	st.global.u32 	[%rd19+244], %r117;
	ld.shared.u32 	%r118, [%r4+248];
	st.global.u32 	[%rd19+248], %r118;
	ld.shared.u32 	%r119, [%r4+252];
	st.global.u32 	[%rd19+252], %r119;
	// begin inline asm
	mov.u64 	%rd16, %clock64;
	// end inline asm
	setp.ne.s32 	%p7, %r2, 0;
	@%p7 bra 	$L__BB0_9;
	add.u64 	%rd20, %SP, 0;
	add.u64 	%rd21, %SPL, 0;
	st.local.u32 	[%rd21], %r1;
	st.local.u64 	[%rd21+8], %rd6;
	st.local.u64 	[%rd21+16], %rd16;
	mov.u64 	%rd22, $str;
	cvta.global.u64 	%rd23, %rd22;
	{ // callseq 0, 0
	.param .b64 param0;
	st.param.b64 	[param0], %rd23;
	.param .b64 param1;
	st.param.b64 	[param1], %rd20;
	.param .b32 retval0;
	call.uni (retval0), 
	vprintf, 
	(
	param0, 
	param1
	);
	ld.param.b32 	%r120, [retval0];
	} // callseq 0
	sub.s64 	%rd24, %rd16, %rd6;
	cvta.to.global.u64 	%rd25, %rd5;
	mul.wide.u32 	%rd26, %r1, 4;
	add.s64 	%rd27, %rd25, %rd26;
	st.global.u32 	[%rd27], %rd24;
$L__BB0_9:
	ret;

}
	// .globl	_Z10merge_histPiS_ii
.visible .entry _Z10merge_histPiS_ii(
	.param .u64 .ptr .align 1 _Z10merge_histPiS_ii_param_0,
	.param .u64 .ptr .align 1 _Z10merge_histPiS_ii_param_1,
	.param .u32 _Z10merge_histPiS_ii_param_2,
	.param .u32 _Z10merge_histPiS_ii_param_3
)
{
	.reg .pred 	%p<6>;
	.reg .b32 	%r<48>;
	.reg .b64 	%rd<12>;

	ld.param.u64 	%rd4, [_Z10merge_histPiS_ii_param_0];
	ld.param.u64 	%rd5, [_Z10merge_histPiS_ii_param_1];
	ld.param.u32 	%r19, [_Z10merge_histPiS_ii_param_2];
	cvta.to.global.u64 	%rd1, %rd4;
	cvta.to.global.u64 	%rd6, %rd5;
	mov.u32 	%r20, %ctaid.x;
	mov.u32 	%r21, %ntid.x;
	mul.lo.s32 	%r1, %r20, %r21;
	mov.u32 	%r2, %tid.x;
	add.s32 	%r45, %r1, %r2;
	mul.wide.u32 	%rd7, %r45, 4;
	add.s64 	%rd2, %rd6, %rd7;
	mov.b32 	%r22, 0;
	st.global.u32 	[%rd2], %r22;
	shl.b32 	%r4, %r19, 6;
	setp.ge.s32 	%p1, %r45, %r4;
	@%p1 bra 	$L__BB1_7;
	add.s32 	%r24, %r45, 64;
	max.s32 	%r25, %r4, %r24;
	not.b32 	%r26, %r1;
	add.s32 	%r27, %r25, %r26;
	sub.s32 	%r5, %r27, %r2;
	and.b32  	%r28, %r5, 192;
	setp.eq.s32 	%p2, %r28, 192;
	mov.b32 	%r44, 0;
	@%p2 bra 	$L__BB1_4;
	shr.u32 	%r30, %r5, 6;
	add.s32 	%r31, %r30, 1;
	and.b32  	%r32, %r31, 3;
	neg.s32 	%r41, %r32;
	mov.b32 	%r44, 0;
$L__BB1_3:
	.pragma "nounroll";
	mul.wide.s32 	%rd8, %r45, 4;
	add.s64 	%rd9, %rd1, %rd8;
	ld.global.u32 	%r33, [%rd9];
	add.s32 	%r44, %r44, %r33;
	st.global.u32 	[%rd2], %r44;
	add.s32 	%r45, %r45, 64;
	add.s32 	%r41, %r41, 1;
	setp.ne.s32 	%p3, %r41, 0;
	@%p3 bra 	$L__BB1_3;
$L__BB1_4:
	setp.lt.u32 	%p4, %r5, 192;
	@%p4 bra 	$L__BB1_7;
	add.s64 	%rd3, %rd1, 512;
$L__BB1_6:
	mul.wide.s32 	%rd10, %r45, 4;
	add.s64 	%rd11, %rd3, %rd10;
	ld.global.u32 	%r34, [%rd11+-512];
	add.s32 	%r35, %r44, %r34;
	st.global.u32 	[%rd2], %r35;
	ld.global.u32 	%r36, [%rd11+-256];
	add.s32 	%r37, %r35, %r36;
	st.global.u32 	[%rd2], %r37;
	ld.global.u32 	%r38, [%rd11];
	add.s32 	%r39, %r37, %r38;
	st.global.u32 	[%rd2], %r39;
	ld.global.u32 	%r40, [%rd11+256];
	add.s32 	%r44, %r39, %r40;
	st.global.u32 	[%rd2], %r44;
	add.s32 	%r45, %r45, 256;
	setp.lt.s32 	%p5, %r45, %r4;
	@%p5 bra 	$L__BB1_6;
$L__BB1_7:
	ret;

}


// ===== COMPILED SASS (sm_100) =====

	.target	sm_100

	.elftype	@"ET_EXEC"


//--------------------- .note.nv.tkinfo           --------------------------
	.section	.note.nv.tkinfo,"",@"SHT_NOTE"
	.sectionflags	@"SHF_NOTE_NV_TKINFO"
	.tkinfo
        /*0018*/ 	.word	0x00000002
        /*0030*/ 	.string	""
        /*0030*/ 	.string	"ptxas"
        /*0030*/ 	.string	"Cuda compilation tools, release 13.0, V13.0.88"
        /*0030*/ 	.string	"Build cuda_13.0.r13.0/compiler.36424714_0"
        /*0030*/ 	.string	"-arch sm_100 -m 64 "



//--------------------- .note.nv.cuinfo           --------------------------
	.section	.note.nv.cuinfo,"",@"SHT_NOTE"
	.sectionflags	@"SHF_NOTE_NV_CUINFO"
        /*0018*/ 	.short	0x0002
        /*001a*/ 	.short	0x0064
        /*001c*/ 	.short	0x0082
	.zero		2


//--------------------- .nv.info                  --------------------------
	.section	.nv.info,"",@"SHT_CUDA_INFO"
	.align	4


	//----- nvinfo : EIATTR_REGCOUNT
	.align		4
        /*0000*/ 	.byte	0x04, 0x2f
        /*0002*/ 	.short	(.L_2 - .L_1)
	.align		4
.L_1:
        /*0004*/ 	.word	index@(_Z8hist_genPiS_iiS_l)
        /*0008*/ 	.word	0x00000020


	//----- nvinfo : EIATTR_FRAME_SIZE
	.align		4
.L_2:
        /*000c*/ 	.byte	0x04, 0x11
        /*000e*/ 	.short	(.L_4 - .L_3)
	.align		4
.L_3:
        /*0010*/ 	.word	index@(_Z8hist_genPiS_iiS_l)
        /*0014*/ 	.word	0x00000018


	//----- nvinfo : EIATTR_REGCOUNT
	.align		4
.L_4:
        /*0018*/ 	.byte	0x04, 0x2f
        /*001a*/ 	.short	(.L_6 - .L_5)
	.align		4
.L_5:
        /*001c*/ 	.word	index@(_Z10merge_histPiS_ii)
        /*0020*/ 	.word	0x00000012


	//----- nvinfo : EIATTR_FRAME_SIZE
	.align		4
.L_6:
        /*0024*/ 	.byte	0x04, 0x11
        /*0026*/ 	.short	(.L_8 - .L_7)
	.align		4
.L_7:
        /*0028*/ 	.word	index@(_Z10merge_histPiS_ii)
        /*002c*/ 	.word	0x00000000


	//----- nvinfo : EIATTR_MIN_STACK_SIZE
	.align		4
.L_8:
        /*0030*/ 	.byte	0x04, 0x12
        /*0032*/ 	.short	(.L_10 - .L_9)
	.align		4
.L_9:
        /*0034*/ 	.word	index@(_Z10merge_histPiS_ii)
        /*0038*/ 	.word	0x00000000


	//----- nvinfo : EIATTR_MIN_STACK_SIZE
	.align		4
.L_10:
        /*003c*/ 	.byte	0x04, 0x12
        /*003e*/ 	.short	(.L_12 - .L_11)
	.align		4
.L_11:
        /*0040*/ 	.word	index@(_Z8hist_genPiS_iiS_l)
        /*0044*/ 	.word	0x00000018
.L_12:


//--------------------- .nv.compat                --------------------------
	.section	.nv.compat,"",@"SHT_CUDA_COMPAT_INFO"
	.align	4
        /*0000*/ 	.byte	0x02, 0x09, 0x00, 0x00, 0x02, 0x02, 0x01, 0x00, 0x02, 0x05, 0x05, 0x00, 0x03, 0x07, 0x01, 0x01
        /*0010*/ 	.byte	0x02, 0x03, 0x00, 0x00, 0x02, 0x06, 0x01, 0x00, 0x04, 0x0b, 0x08, 0x00, 0x09, 0x00, 0x00, 0x00
        /*0020*/ 	.byte	0x00, 0x00, 0x00, 0x00


//--------------------- .nv.info._Z10merge_histPiS_ii --------------------------
	.section	.nv.info._Z10merge_histPiS_ii,"",@"SHT_CUDA_INFO"
	.sectionflags	@""
	.align	4


	//----- nvinfo : EIATTR_CUDA_API_VERSION
	.align		4
        /*0000*/ 	.byte	0x04, 0x37
        /*0002*/ 	.short	(.L_14 - .L_13)
.L_13:
        /*0004*/ 	.word	0x00000082


	//----- nvinfo : EIATTR_KPARAM_INFO
	.align		4
.L_14:
        /*0008*/ 	.byte	0x04, 0x17
        /*000a*/ 	.short	(.L_16 - .L_15)
.L_15:
        /*000c*/ 	.word	0x00000000
        /*0010*/ 	.short	0x0003
        /*0012*/ 	.short	0x0014
        /*0014*/ 	.byte	0x00, 0xf0, 0x11, 0x00


	//----- nvinfo : EIATTR_KPARAM_INFO
	.align		4
.L_16:
        /*0018*/ 	.byte	0x04, 0x17
        /*001a*/ 	.short	(.L_18 - .L_17)
.L_17:
        /*001c*/ 	.word	0x00000000
        /*0020*/ 	.short	0x0002
        /*0022*/ 	.short	0x0010
        /*0024*/ 	.byte	0x00, 0xf0, 0x11, 0x00


	//----- nvinfo : EIATTR_KPARAM_INFO
	.align		4
.L_18:
        /*0028*/ 	.byte	0x04, 0x17
        /*002a*/ 	.short	(.L_20 - .L_19)
.L_19:
        /*002c*/ 	.word	0x00000000
        /*0030*/ 	.short	0x0001
        /*0032*/ 	.short	0x0008
        /*0034*/ 	.byte	0x00, 0xf5, 0x21, 0x00


	//----- nvinfo : EIATTR_KPARAM_INFO
	.align		4
.L_20:
        /*0038*/ 	.byte	0x04, 0x17
        /*003a*/ 	.short	(.L_22 - .L_21)
.L_21:
        /*003c*/ 	.word	0x00000000
        /*0040*/ 	.short	0x0000
        /*0042*/ 	.short	0x0000
        /*0044*/ 	.byte	0x00, 0xf5, 0x21, 0x00


	//----- nvinfo : EIATTR_SPARSE_MMA_MASK
	.align		4
.L_22:
        /*0048*/ 	.byte	0x03, 0x50
        /*004a*/ 	.short	0x0000


	//----- nvinfo : EIATTR_MAXREG_COUNT
	.align		4
        /*004c*/ 	.byte	0x03, 0x1b
        /*004e*/ 	.short	0x00ff


	//----- nvinfo : EIATTR_MERCURY_ISA_VERSION
	.align		4
        /*0050*/ 	.byte	0x03, 0x5f
        /*0052*/ 	.short	0x0101


	//----- nvinfo : EIATTR_VRC_CTA_INIT_COUNT
	.align		4
        /*0054*/ 	.byte	0x02, 0x4a
	.zero		1
	.zero		1


	//----- nvinfo : EIATTR_EXIT_INSTR_OFFSETS
	.align		4
        /*0058*/ 	.byte	0x04, 0x1c
        /*005a*/ 	.short	(.L_24 - .L_23)


	//   ....[0]....
.L_23:
        /*005c*/ 	.word	0x000000d0


	//   ....[1]....
        /*0060*/ 	.word	0x00000260


	//   ....[2]....
        /*0064*/ 	.word	0x000003c0


	//----- nvinfo : EIATTR_CRS_STACK_SIZE
	.align		4
.L_24:
        /*0068*/ 	.byte	0x04, 0x1e
        /*006a*/ 	.short	(.L_26 - .L_25)
.L_25:
        /*006c*/ 	.word	0x00000000


	//----- nvinfo : EIATTR_CBANK_PARAM_SIZE
	.align		4
.L_26:
        /*0070*/ 	.byte	0x03, 0x19
        /*0072*/ 	.short	0x0018


	//----- nvinfo : EIATTR_PARAM_CBANK
	.align		4
        /*0074*/ 	.byte	0x04, 0x0a
        /*0076*/ 	.short	(.L_28 - .L_27)
	.align		4
.L_27:
        /*0078*/ 	.word	index@(.nv.constant0._Z10merge_histPiS_ii)
        /*007c*/ 	.short	0x0380
        /*007e*/ 	.short	0x0018


	//----- nvinfo : EIATTR_SW_WAR
	.align		4
.L_28:
        /*0080*/ 	.byte	0x04, 0x36
        /*0082*/ 	.short	(.L_30 - .L_29)
.L_29:
        /*0084*/ 	.word	0x00000008
.L_30:


//--------------------- .nv.info._Z8hist_genPiS_iiS_l --------------------------
	.section	.nv.info._Z8hist_genPiS_iiS_l,"",@"SHT_CUDA_INFO"
	.sectionflags	@""
	.align	4


	//----- nvinfo : EIATTR_CUDA_API_VERSION
	.align		4
        /*0000*/ 	.byte	0x04, 0x37
        /*0002*/ 	.short	(.L_32 - .L_31)
.L_31:
        /*0004*/ 	.word	0x00000082


	//----- nvinfo : EIATTR_KPARAM_INFO
	.align		4
.L_32:
        /*0008*/ 	.byte	0x04, 0x17
        /*000a*/ 	.short	(.L_34 - .L_33)
.L_33:
        /*000c*/ 	.word	0x00000000
        /*0010*/ 	.short	0x0005
        /*0012*/ 	.short	0x0020
        /*0014*/ 	.byte	0x00, 0xf0, 0x21, 0x00


	//----- nvinfo : EIATTR_KPARAM_INFO
	.align		4
.L_34:
        /*0018*/ 	.byte	0x04, 0x17
        /*001a*/ 	.short	(.L_36 - .L_35)
.L_35:
        /*001c*/ 	.word	0x00000000
        /*0020*/ 	.short	0x0004
        /*0022*/ 	.short	0x0018
        /*0024*/ 	.byte	0x00, 0xf5, 0x21, 0x00


	//----- nvinfo : EIATTR_KPARAM_INFO
	.align		4
.L_36:
        /*0028*/ 	.byte	0x04, 0x17
        /*002a*/ 	.short	(.L_38 - .L_37)
.L_37:
        /*002c*/ 	.word	0x00000000
        /*0030*/ 	.short	0x0003
        /*0032*/ 	.short	0x0014
        /*0034*/ 	.byte	0x00, 0xf0, 0x11, 0x00


	//----- nvinfo : EIATTR_KPARAM_INFO
	.align		4
.L_38:
        /*0038*/ 	.byte	0x04, 0x17
        /*003a*/ 	.short	(.L_40 - .L_39)
.L_39:
        /*003c*/ 	.word	0x00000000
        /*0040*/ 	.short	0x0002
        /*0042*/ 	.short	0x0010
        /*0044*/ 	.byte	0x00, 0xf0, 0x11, 0x00


	//----- nvinfo : EIATTR_KPARAM_INFO
	.align		4
.L_40:
        /*0048*/ 	.byte	0x04, 0x17
        /*004a*/ 	.short	(.L_42 - .L_41)
.L_41:
        /*004c*/ 	.word	0x00000000
        /*0050*/ 	.short	0x0001
        /*0052*/ 	.short	0x0008
        /*0054*/ 	.byte	0x00, 0xf5, 0x21, 0x00


	//----- nvinfo : EIATTR_KPARAM_INFO
	.align		4
.L_42:
        /*0058*/ 	.byte	0x04, 0x17
        /*005a*/ 	.short	(.L_44 - .L_43)
.L_43:
        /*005c*/ 	.word	0x00000000
        /*0060*/ 	.short	0x0000
        /*0062*/ 	.short	0x0000
        /*0064*/ 	.byte	0x00, 0xf5, 0x21, 0x00


	//----- nvinfo : EIATTR_SPARSE_MMA_MASK
	.align		4
.L_44:
        /*0068*/ 	.byte	0x03, 0x50
        /*006a*/ 	.short	0x0000


	//----- nvinfo : EIATTR_MAXREG_COUNT
	.align		4
        /*006c*/ 	.byte	0x03, 0x1b
        /*006e*/ 	.short	0x00ff


	//----- nvinfo : EIATTR_NUM_BARRIERS
	.align		4
        /*0070*/ 	.byte	0x02, 0x4c
        /*0072*/ 	.byte	0x01
	.zero		1


	//----- nvinfo : EIATTR_EXTERNS
	.align		4
        /*0074*/ 	.byte	0x04, 0x0f
        /*0076*/ 	.short	(.L_46 - .L_45)


	//   ....[0]....
	.align		4
.L_45:
        /*0078*/ 	.word	index@(vprintf)


	//----- nvinfo : EIATTR_MERCURY_ISA_VERSION
	.align		4
.L_46:
        /*007c*/ 	.byte	0x03, 0x5f
        /*007e*/ 	.short	0x0101


	//----- nvinfo : EIATTR_VRC_CTA_INIT_COUNT
	.align		4
        /*0080*/ 	.byte	0x02, 0x4a
	.zero		1
	.zero		1


	//----- nvinfo : EIATTR_SYSCALL_OFFSETS
	.align		4
        /*0084*/ 	.byte	0x04, 0x46
        /*0086*/ 	.short	(.L_48 - .L_47)


	//   ....[0]....
.L_47:
        /*0088*/ 	.word	0x00000d30


	//----- nvinfo : EIATTR_EXIT_INSTR_OFFSETS
	.align		4
.L_48:
        /*008c*/ 	.byte	0x04, 0x1c
        /*008e*/ 	.short	(.L_50 - .L_49)


	//   ....[0]....
.L_49:
        /*0090*/ 	.word	0x00000c70


	//   ....[1]....
        /*0094*/ 	.word	0x00000d80


	//----- nvinfo : EIATTR_CRS_STACK_SIZE
	.align		4
.L_50:
        /*0098*/ 	.byte	0x04, 0x1e
        /*009a*/ 	.short	(.L_52 - .L_51)
.L_51:
        /*009c*/ 	.word	0x00000000


	//----- nvinfo : EIATTR_CBANK_PARAM_SIZE
	.align		4
.L_52:
        /*00a0*/ 	.byte	0x03, 0x19
        /*00a2*/ 	.short	0x0028


	//----- nvinfo : EIATTR_PARAM_CBANK
	.align		4
        /*00a4*/ 	.byte	0x04, 0x0a
        /*00a6*/ 	.short	(.L_54 - .L_53)
	.align		4
.L_53:
        /*00a8*/ 	.word	index@(.nv.constant0._Z8hist_genPiS_iiS_l)
        /*00ac*/ 	.short	0x0380
        /*00ae*/ 	.short	0x0028


	//----- nvinfo : EIATTR_SW_WAR
	.align		4
.L_54:
        /*00b0*/ 	.byte	0x04, 0x36
        /*00b2*/ 	.short	(.L_56 - .L_55)
.L_55:
        /*00b4*/ 	.word	0x00000008
.L_56:


//--------------------- .nv.callgraph             --------------------------
	.section	.nv.callgraph,"",@"SHT_CUDA_CALLGRAPH"
	.align	4
	.sectionentsize	8
	.align		4
        /*0000*/ 	.word	0x00000000
	.align		4
        /*0004*/ 	.word	0xffffffff
	.align		4
        /*0008*/ 	.word	index@(_Z8hist_genPiS_iiS_l)
	.align		4
        /*000c*/ 	.word	index@(vprintf)
	.align		4
        /*0010*/ 	.word	0x00000000
	.align		4
        /*0014*/ 	.word	0xfffffffe
	.align		4
        /*0018*/ 	.word	0x00000000
	.align		4
        /*001c*/ 	.word	0xfffffffd
	.align		4
        /*0020*/ 	.word	0x00000000
	.align		4
        /*0024*/ 	.word	0xfffffffc


//--------------------- .nv.constant4             --------------------------
	.section	.nv.constant4,"a",@progbits
	.align	8
	.align		8
.nv.constant4:
        /*0000*/ 	.dword	$str
	.align		8
        /*0008*/ 	.dword	vprintf


//--------------------- .text._Z10merge_histPiS_ii --------------------------
	.section	.text._Z10merge_histPiS_ii,"ax",@progbits
	.align	128
        .global         _Z10merge_histPiS_ii
        .type           _Z10merge_histPiS_ii,@function
        .size           _Z10merge_histPiS_ii,(.L_x_13 - _Z10merge_histPiS_ii)
        .other          _Z10merge_histPiS_ii,@"STO_CUDA_ENTRY STV_DEFAULT"
_Z10merge_histPiS_ii:
.text._Z10merge_histPiS_ii:
[----:B------:R-:W-:Y:S01]  /*0000*/  LDC R1, c[0x0][0x37c] ;  /* 0x0000df00ff017b82 */ /* 0x000fe20000000800 */
[----:B------:R-:W0:Y:S07]  /*0010*/  S2R R7, SR_TID.X ;  /* 0x0000000000077919 */ /* 0x000e2e0000002100 */
[----:B------:R-:W1:Y:S01]  /*0020*/  S2UR UR4, SR_CTAID.X ;  /* 0x00000000000479c3 */ /* 0x000e620000002500 */
[----:B------:R-:W1:Y:S01]  /*0030*/  LDCU UR5, c[0x0][0x360] ;  /* 0x00006c00ff0577ac */ /* 0x000e620008000800 */
[----:B------:R-:W2:Y:S06]  /*0040*/  LDCU.64 UR6, c[0x0][0x358] ;  /* 0x00006b00ff0677ac */ /* 0x000eac0008000a00 */
[----:B------:R-:W3:Y:S08]  /*0050*/  LDC R0, c[0x0][0x390] ;  /* 0x0000e400ff007b82 */ /* 0x000ef00000000800 */
[----:B------:R-:W4:Y:S01]  /*0060*/  LDC.64 R2, c[0x0][0x388] ;  /* 0x0000e200ff027b82 */ /* 0x000f220000000a00 */
[----:B-1----:R-:W-:-:S06]  /*0070*/  UIMAD UR4, UR4, UR5, URZ ;  /* 0x00000005040472a4 */ /* 0x002fcc000f8e02ff */
[----:B0-----:R-:W-:Y:S02]  /*0080*/  VIADD R5, R7, UR4 ;  /* 0x0000000407057c36 */ /* 0x001fe40008000000 */
[----:B---3--:R-:W-:-:S05]  /*0090*/  IMAD.SHL.U32 R0, R0, 0x40, RZ ;  /* 0x0000004000007824 */ /* 0x008fca00078e00ff */
[C---:B------:R-:W-:Y:S01]  /*00a0*/  ISETP.GE.AND P0, PT, R5.reuse, R0, PT ;  /* 0x000000000500720c */ /* 0x040fe20003f06270 */
[----:B----4-:R-:W-:-:S05]  /*00b0*/  IMAD.WIDE.U32 R2, R5, 0x4, R2 ;  /* 0x0000000405027825 */ /* 0x010fca00078e0002 */
[----:B--2---:R0:W-:Y:S07]  /*00c0*/  STG.E desc[UR6][R2.64], RZ ;  /* 0x000000ff02007986 */ /* 0x0041ee000c101906 */
[----:B------:R-:W-:Y:S05]  /*00d0*/  @P0 EXIT ;  /* 0x000000000000094d */ /* 0x000fea0003800000 */
[----:B------:R-:W-:Y:S01]  /*00e0*/  MOV R9, R5 ;  /* 0x0000000500097202 */ /* 0x000fe20000000f00 */
[----:B------:R-:W-:Y:S01]  /*00f0*/  ULOP3.LUT UR4, URZ, UR4, URZ, 0x33, !UPT ;  /* 0x00000004ff047292 */ /* 0x000fe2000f8e33ff */
[----:B------:R-:W-:Y:S01]  /*0100*/  BSSY.RECONVERGENT B0, `(.L_x_0) ;  /* 0x0000015000007945 */ /* 0x000fe20003800200 */
[----:B------:R-:W-:Y:S01]  /*0110*/  IMAD.MOV.U32 R11, RZ, RZ, RZ ;  /* 0x000000ffff0b7224 */ /* 0x000fe200078e00ff */
[----:B------:R-:W-:-:S04]  /*0120*/  VIADDMNMX R4, R9, 0x40, R0, !PT ;  /* 0x0000004009047846 */ /* 0x000fc80007800100 */
[----:B------:R-:W-:-:S04]  /*0130*/  IADD3 R4, PT, PT, -R7, UR4, R4 ;  /* 0x0000000407047c10 */ /* 0x000fc8000fffe104 */
[C---:B------:R-:W-:Y:S02]  /*0140*/  LOP3.LUT R5, R4.reuse, 0xc0, RZ, 0xc0, !PT ;  /* 0x000000c004057812 */ /* 0x040fe400078ec0ff */
[----:B------:R-:W-:Y:S02]  /*0150*/  ISETP.GE.U32.AND P0, PT, R4, 0xc0, PT ;  /* 0x000000c00400780c */ /* 0x000fe40003f06070 */
[----:B------:R-:W-:-:S13]  /*0160*/  ISETP.NE.AND P1, PT, R5, 0xc0, PT ;  /* 0x000000c00500780c */ /* 0x000fda0003f25270 */
[----:B------:R-:W-:Y:S05]  /*0170*/  @!P1 BRA `(.L_x_1) ;  /* 0x0000000000349947 */ /* 0x000fea0003800000 */
[----:B------:R-:W1:Y:S01]  /*0180*/  LDC.64 R6, c[0x0][0x380] ;  /* 0x0000e000ff067b82 */ /* 0x000e620000000a00 */
[----:B------:R-:W-:Y:S01]  /*0190*/  LEA.HI R4, R4, 0x1, RZ, 0x1a ;  /* 0x0000000104047811 */ /* 0x000fe200078fd0ff */
[----:B------:R-:W-:-:S03]  /*01a0*/  IMAD.MOV.U32 R11, RZ, RZ, RZ ;  /* 0x000000ffff0b7224 */ /* 0x000fc600078e00ff */
[----:B------:R-:W-:-:S04]  /*01b0*/  LOP3.LUT R4, R4, 0x3, RZ, 0xc0, !PT ;  /* 0x0000000304047812 */ /* 0x000fc800078ec0ff */
[----:B------:R-:W-:-:S07]  /*01c0*/  IADD3 R8, PT, PT, -R4, RZ, RZ ;  /* 0x000000ff04087210 */ /* 0x000fce0007ffe1ff */
.L_x_2:
[----:B-1----:R-:W-:-:S06]  /*01d0*/  IMAD.WIDE R4, R9, 0x4, R6 ;  /* 0x0000000409047825 */ /* 0x002fcc00078e0206 */
[----:B--2---:R-:W2:Y:S01]  /*01e0*/  LDG.E R4, desc[UR6][R4.64] ;  /* 0x0000000604047981 */ /* 0x004ea2000c1e1900 */
[----:B------:R-:W-:Y:S01]  /*01f0*/  VIADD R8, R8, 0x1 ;  /* 0x0000000108087836 */ /* 0x000fe20000000000 */
[----:B------:R-:W-:-:S04]  /*0200*/  IADD3 R9, PT, PT, R9, 0x40, RZ ;  /* 0x0000004009097810 */ /* 0x000fc80007ffe0ff */
[----:B------:R-:W-:Y:S01]  /*0210*/  ISETP.NE.AND P1, PT, R8, RZ, PT ;  /* 0x000000ff0800720c */ /* 0x000fe20003f25270 */
[----:B--2---:R-:W-:-:S05]  /*0220*/  IMAD.IADD R11, R4, 0x1, R11 ;  /* 0x00000001040b7824 */ /* 0x004fca00078e020b */
[----:B------:R2:W-:Y:S07]  /*0230*/  STG.E desc[UR6][R2.64], R11 ;  /* 0x0000000b02007986 */ /* 0x0005ee000c101906 */
[----:B------:R-:W-:Y:S05]  /*0240*/  @P1 BRA `(.L_x_2) ;  /* 0xfffffffc00e01947 */ /* 0x000fea000383ffff */
.L_x_1:
[----:B------:R-:W-:Y:S05]  /*0250*/  BSYNC.RECONVERGENT B0 ;  /* 0x0000000000007941 */ /* 0x000fea0003800200 */
.L_x_0:
[----:B------:R-:W-:Y:S05]  /*0260*/  @!P0 EXIT ;  /* 0x000000000000894d */ /* 0x000fea0003800000 */
[----:B------:R-:W1:Y:S02]  /*0270*/  LDCU.64 UR4, c[0x0][0x380] ;  /* 0x00007000ff0477ac */ /* 0x000e640008000a00 */
[----:B-1----:R-:W-:-:S04]  /*0280*/  UIADD3 UR4, UP0, UPT, UR4, 0x200, URZ ;  /* 0x0000020004047890 */ /* 0x002fc8000ff1e0ff */
[----:B------:R-:W-:-:S12]  /*0290*/  UIADD3.X UR5, UPT, UPT, URZ, UR5, URZ, UP0, !UPT ;  /* 0x00000005ff057290 */ /* 0x000fd800087fe4ff */
.L_x_3:
[----:B------:R-:W-:Y:S02]  /*02a0*/  IMAD.U32 R4, RZ, RZ, UR4 ;  /* 0x00000004ff047e24 */ /* 0x000fe4000f8e00ff */
[----:B------:R-:W-:Y:S02]  /*02b0*/  IMAD.U32 R5, RZ, RZ, UR5 ;  /* 0x00000005ff057e24 */ /* 0x000fe4000f8e00ff */
[----:B------:R-:W-:-:S05]  /*02c0*/  IMAD.WIDE R4, R9, 0x4, R4 ;  /* 0x0000000409047825 */ /* 0x000fca00078e0204 */
[----:B------:R-:W3:Y:S02]  /*02d0*/  LDG.E R6, desc[UR6][R4.64+-0x200] ;  /* 0xfffe000604067981 */ /* 0x000ee4000c1e1900 */
[----:B-1-3--:R-:W-:-:S05]  /*02e0*/  IADD3 R7, PT, PT, R6, R11, RZ ;  /* 0x0000000b06077210 */ /* 0x00afca0007ffe0ff */
[----:B------:R1:W-:Y:S04]  /*02f0*/  STG.E desc[UR6][R2.64], R7 ;  /* 0x0000000702007986 */ /* 0x0003e8000c101906 */
[----:B------:R-:W3:Y:S02]  /*0300*/  LDG.E R6, desc[UR6][R4.64+-0x100] ;  /* 0xffff000604067981 */ /* 0x000ee4000c1e1900 */
[----:B---3--:R-:W-:-:S05]  /*0310*/  IMAD.IADD R13, R7, 0x1, R6 ;  /* 0x00000001070d7824 */ /* 0x008fca00078e0206 */
[----:B------:R1:W-:Y:S04]  /*0320*/  STG.E desc[UR6][R2.64], R13 ;  /* 0x0000000d02007986 */ /* 0x0003e8000c101906 */
[----:B------:R-:W3:Y:S02]  /*0330*/  LDG.E R6, desc[UR6][R4.64] ;  /* 0x0000000604067981 */ /* 0x000ee4000c1e1900 */
[----:B---3--:R-:W-:-:S05]  /*0340*/  IADD3 R15, PT, PT, R13, R6, RZ ;  /* 0x000000060d0f7210 */ /* 0x008fca0007ffe0ff */
[----:B------:R1:W-:Y:S04]  /*0350*/  STG.E desc[UR6][R2.64], R15 ;  /* 0x0000000f02007986 */ /* 0x0003e8000c101906 */
[----:B------:R-:W2:Y:S01]  /*0360*/  LDG.E R6, desc[UR6][R4.64+0x100] ;  /* 0x0001000604067981 */ /* 0x000ea2000c1e1900 */
[----:B------:R-:W-:-:S04]  /*0370*/  IADD3 R9, PT, PT, R9, 0x100, RZ ;  /* 0x0000010009097810 */ /* 0x000fc80007ffe0ff */
[----:B------:R-:W-:Y:S01]  /*0380*/  ISETP.GE.AND P0, PT, R9, R0, PT ;  /* 0x000000000900720c */ /* 0x000fe20003f06270 */
[----:B--2---:R-:W-:-:S05]  /*0390*/  IMAD.IADD R11, R15, 0x1, R6 ;  /* 0x000000010f0b7824 */ /* 0x004fca00078e0206 */
[----:B------:R1:W-:Y:S07]  /*03a0*/  STG.E desc[UR6][R2.64], R11 ;  /* 0x0000000b02007986 */ /* 0x0003ee000c101906 */
[----:B------:R-:W-:Y:S05]  /*03b0*/  @!P0 BRA `(.L_x_3) ;  /* 0xfffffffc00b88947 */ /* 0x000fea000383ffff */
[----:B------:R-:W-:Y:S05]  /*03c0*/  EXIT ;  /* 0x000000000000794d */ /* 0x000fea0003800000 */
.L_x_4:
[----:B------:R-:W-:-:S00]  /*03d0*/  BRA `(.L_x_4) ;  /* 0xfffffffc00fc7947 */ /* 0x000fc0000383ffff */
[----:B------:R-:W-:-:S00]  /*03e0*/  NOP ;  /* 0x0000000000007918 */ /* 0x000fc00000000000 */
        /* <DEDUP_REMOVED lines=9> */
.L_x_13:


//--------------------- .text._Z8hist_genPiS_iiS_l --------------------------
	.section	.text._Z8hist_genPiS_iiS_l,"ax",@progbits
	.align	128
        .global         _Z8hist_genPiS_iiS_l
        .type           _Z8hist_genPiS_iiS_l,@function
        .size           _Z8hist_genPiS_iiS_l,(.L_x_14 - _Z8hist_genPiS_iiS_l)
        .other          _Z8hist_genPiS_iiS_l,@"STO_CUDA_ENTRY STV_DEFAULT"
_Z8hist_genPiS_iiS_l:
.text._Z8hist_genPiS_iiS_l:
[----:B------:R-:W0:Y:S01]  /*0000*/  LDC R1, c[0x0][0x37c] ;  /* 0x0000df00ff017b82 */ /* 0x000e220000000800 */
[----:B------:R-:W1:Y:S01]  /*0010*/  LDCU UR4, c[0x0][0x2f8] ;  /* 0x00005f00ff0477ac */ /* 0x000e620008000800 */
[----:B0-----:R-:W-:Y:S01]  /*0020*/  VIADD R1, R1, 0xffffffe8 ;  /* 0xffffffe801017836 */ /* 0x001fe20000000000 */
[----:B------:R-:W0:Y:S01]  /*0030*/  LDCU UR5, c[0x0][0x2fc] ;  /* 0x00005f80ff0577ac */ /* 0x000e220008000800 */
[----:B------:R-:W2:Y:S03]  /*0040*/  LDCU.64 UR36, c[0x0][0x358] ;  /* 0x00006b00ff2477ac */ /* 0x000ea60008000a00 */
[----:B-1----:R-:W-:-:S05]  /*0050*/  IADD3 R3, P0, PT, R1, UR4, RZ ;  /* 0x0000000401037c10 */ /* 0x002fca000ff1e0ff */
[----:B0-----:R-:W-:Y:S01]  /*0060*/  IMAD.X R0, RZ, RZ, UR5, P0 ;  /* 0x00000005ff007e24 */ /* 0x001fe200080e06ff */
[----:B------:R-:W-:Y:S01]  /*0070*/  CS2R R26, SR_CLOCKLO ;  /* 0x00000000001a7805 */ /* 0x000fe20000015000 */
[----:B------:R-:W0:Y:S01]  /*0080*/  S2UR UR5, SR_CgaCtaId ;  /* 0x00000000000579c3 */ /* 0x000e220000008800 */
[----:B------:R-:W1:Y:S01]  /*0090*/  S2R R24, SR_TID.X ;  /* 0x0000000000187919 */ /* 0x000e620000002100 */
[----:B------:R-:W-:Y:S01]  /*00a0*/  UMOV UR4, 0x400 ;  /* 0x0000040000047882 */ /* 0x000fe20000000000 */
[----:B------:R-:W-:Y:S01]  /*00b0*/  BSSY.RECONVERGENT B0, `(.L_x_5) ;  /* 0x0000065000007945 */ /* 0x000fe20003800200 */
[----:B------:R-:W3:Y:S01]  /*00c0*/  S2R R2, SR_CTAID.X ;  /* 0x0000000000027919 */ /* 0x000ee20000002500 */
[----:B0-----:R-:W-:Y:S01]  /*00d0*/  ULEA UR4, UR5, UR4, 0x18 ;  /* 0x0000000405047291 */ /* 0x001fe2000f8ec0ff */
[----:B------:R-:W3:Y:S05]  /*00e0*/  LDCU UR5, c[0x0][0x360] ;  /* 0x00006c00ff0577ac */ /* 0x000eea0008000800 */
[----:B-1----:R-:W-:-:S05]  /*00f0*/  LEA R25, R24, UR4, 0x8 ;  /* 0x0000000418197c11 */ /* 0x002fca000f8e40ff */
[----:B------:R-:W0:Y:S01]  /*0100*/  LDCU UR4, c[0x0][0x390] ;  /* 0x00007200ff0477ac */ /* 0x000e220008000800 */
[----:B------:R1:W-:Y:S04]  /*0110*/  STS.128 [R25], RZ ;  /* 0x000000ff19007388 */ /* 0x0003e80000000c00 */
[----:B------:R1:W-:Y:S01]  /*0120*/  STS.128 [R25+0x10], RZ ;  /* 0x000010ff19007388 */ /* 0x0003e20000000c00 */
[----:B---3--:R-:W-:-:S03]  /*0130*/  IMAD R20, R2, UR5, R24 ;  /* 0x0000000502147c24 */ /* 0x008fc6000f8e0218 */
[----:B------:R1:W-:Y:S04]  /*0140*/  STS.128 [R25+0x20], RZ ;  /* 0x000020ff19007388 */ /* 0x0003e80000000c00 */
[----:B------:R1:W-:Y:S01]  /*0150*/  STS.128 [R25+0x30], RZ ;  /* 0x000030ff19007388 */ /* 0x0003e20000000c00 */
[----:B0-----:R-:W-:-:S03]  /*0160*/  ISETP.GE.AND P0, PT, R20, UR4, PT ;  /* 0x0000000414007c0c */ /* 0x001fc6000bf06270 */
[----:B------:R1:W-:Y:S04]  /*0170*/  STS.128 [R25+0x40], RZ ;  /* 0x000040ff19007388 */ /* 0x0003e80000000c00 */
        /* <DEDUP_REMOVED lines=10> */
[----:B------:R1:W-:Y:S01]  /*0220*/  STS.128 [R25+0xf0], RZ ;  /* 0x0000f0ff19007388 */ /* 0x0003e20000000c00 */
[----:B--2---:R-:W-:Y:S05]  /*0230*/  @P0 BRA `(.L_x_6) ;  /* 0x0000000400300947 */ /* 0x004fea0003800000 */
[----:B------:R-:W0:Y:S01]  /*0240*/  LDC R7, c[0x0][0x394] ;  /* 0x0000e500ff077b82 */ /* 0x000e220000000800 */
[----:B------:R-:W-:Y:S01]  /*0250*/  BSSY.RECONVERGENT B1, `(.L_x_7) ;  /* 0x000002e000017945 */ /* 0x000fe20003800200 */
[----:B0-----:R-:W0:Y:S01]  /*0260*/  I2F.U32.RP R10, R7 ;  /* 0x00000007000a7306 */ /* 0x001e220000209000 */
[----:B------:R-:W-:Y:S01]  /*0270*/  IMAD.IADD R6, R20, 0x1, R7 ;  /* 0x0000000114067824 */ /* 0x000fe200078e0207 */
[----:B------:R-:W-:-:S04]  /*0280*/  ISETP.NE.U32.AND P2, PT, R7, RZ, PT ;  /* 0x000000ff0700720c */ /* 0x000fc80003f45070 */
[C---:B------:R-:W-:Y:S02]  /*0290*/  ISETP.GE.AND P0, PT, R6.reuse, UR4, PT ;  /* 0x0000000406007c0c */ /* 0x040fe4000bf06270 */
[----:B------:R-:W-:Y:S01]  /*02a0*/  VIMNMX R9, PT, PT, R6, UR4, !PT ;  /* 0x0000000406097c48 */ /* 0x000fe2000ffe0100 */
[----:B0-----:R-:W0:Y:S02]  /*02b0*/  MUFU.RCP R10, R10 ;  /* 0x0000000a000a7308 */ /* 0x001e240000001000 */
[----:B0-----:R-:W-:-:S06]  /*02c0*/  IADD3 R4, PT, PT, R10, 0xffffffe, RZ ;  /* 0x0ffffffe0a047810 */ /* 0x001fcc0007ffe0ff */
[----:B------:R0:W2:Y:S02]  /*02d0*/  F2I.FTZ.U32.TRUNC.NTZ R5, R4 ;  /* 0x0000000400057305 */ /* 0x0000a4000021f000 */
[----:B0-----:R-:W-:Y:S02]  /*02e0*/  HFMA2 R4, -RZ, RZ, 0, 0 ;  /* 0x00000000ff047431 */ /* 0x001fe400000001ff */
[----:B--2---:R-:W-:-:S04]  /*02f0*/  IMAD.MOV R8, RZ, RZ, -R5 ;  /* 0x000000ffff087224 */ /* 0x004fc800078e0a05 */
[----:B------:R-:W-:Y:S01]  /*0300*/  IMAD R11, R8, R7, RZ ;  /* 0x00000007080b7224 */ /* 0x000fe200078e02ff */
[----:B------:R-:W-:-:S03]  /*0310*/  SEL R8, RZ, 0x1, P0 ;  /* 0x00000001ff087807 */ /* 0x000fc60000000000 */
[----:B------:R-:W-:Y:S01]  /*0320*/  IMAD.HI.U32 R5, R5, R11, R4 ;  /* 0x0000000b05057227 */ /* 0x000fe200078e0004 */
[----:B------:R-:W-:-:S05]  /*0330*/  IADD3 R6, PT, PT, R9, -R6, -R8 ;  /* 0x8000000609067210 */ /* 0x000fca0007ffe808 */
[----:B------:R-:W-:-:S04]  /*0340*/  IMAD.HI.U32 R9, R5, R6, RZ ;  /* 0x0000000605097227 */ /* 0x000fc800078e00ff */
[----:B------:R-:W-:-:S04]  /*0350*/  IMAD.MOV R4, RZ, RZ, -R9 ;  /* 0x000000ffff047224 */ /* 0x000fc800078e0a09 */
[----:B------:R-:W-:Y:S02]  /*0360*/  IMAD R6, R7, R4, R6 ;  /* 0x0000000407067224 */ /* 0x000fe400078e0206 */
[----:B------:R-:W0:Y:S03]  /*0370*/  LDC.64 R4, c[0x0][0x380] ;  /* 0x0000e000ff047b82 */ /* 0x000e260000000a00 */
[----:B------:R-:W-:-:S13]  /*0380*/  ISETP.GE.U32.AND P0, PT, R6, R7, PT ;  /* 0x000000070600720c */ /* 0x000fda0003f06070 */
[----:B------:R-:W-:Y:S01]  /*0390*/  @P0 IMAD.IADD R6, R6, 0x1, -R7 ;  /* 0x0000000106060824 */ /* 0x000fe200078e0a07 */
[----:B------:R-:W-:-:S04]  /*03a0*/  @P0 IADD3 R9, PT, PT, R9, 0x1, RZ ;  /* 0x0000000109090810 */ /* 0x000fc80007ffe0ff */
[----:B------:R-:W-:-:S13]  /*03b0*/  ISETP.GE.U32.AND P1, PT, R6, R7, PT ;  /* 0x000000070600720c */ /* 0x000fda0003f26070 */
[----:B------:R-:W-:Y:S01]  /*03c0*/  @P1 VIADD R9, R9, 0x1 ;  /* 0x0000000109091836 */ /* 0x000fe20000000000 */
[----:B------:R-:W-:-:S05]  /*03d0*/  @!P2 LOP3.LUT R9, RZ, R7, RZ, 0x33, !PT ;  /* 0x00000007ff09a212 */ /* 0x000fca00078e33ff */
[----:B------:R-:W-:-:S05]  /*03e0*/  IMAD.IADD R10, R8, 0x1, R9 ;  /* 0x00000001080a7824 */ /* 0x000fca00078e0209 */
[C---:B------:R-:W-:Y:S02]  /*03f0*/  LOP3.LUT R6, R10.reuse, 0x3, RZ, 0xc0, !PT ;  /* 0x000000030a067812 */ /* 0x040fe400078ec0ff */
[----:B------:R-:W-:Y:S02]  /*0400*/  ISETP.GE.U32.AND P1, PT, R10, 0x3, PT ;  /* 0x000000030a00780c */ /* 0x000fe40003f26070 */
[----:B------:R-:W-:Y:S02]  /*0410*/  ISETP.NE.AND P0, PT, R6, 0x3, PT ;  /* 0x000000030600780c */ /* 0x000fe40003f05270 */
[----:B------:R-:W-:-:S11]  /*0420*/  MOV R6, R20 ;  /* 0x0000001400067202 */ /* 0x000fd60000000f00 */
[----:B0-----:R-:W-:Y:S05]  /*0430*/  @!P0 BRA `(.L_x_8) ;  /* 0x00000000003c8947 */ /* 0x001fea0003800000 */
[----:B------:R-:W0:Y:S01]  /*0440*/  LDC.64 R8, c[0x0][0x380] ;  /* 0x0000e000ff087b82 */ /* 0x000e220000000a00 */
[----:B------:R-:W-:Y:S02]  /*0450*/  VIADD R10, R10, 0x1 ;  /* 0x000000010a0a7836 */ /* 0x000fe40000000000 */
[----:B------:R-:W-:-:S03]  /*0460*/  IMAD.MOV.U32 R6, RZ, RZ, R20 ;  /* 0x000000ffff067224 */ /* 0x000fc600078e0014 */
[----:B------:R-:W-:-:S04]  /*0470*/  LOP3.LUT R10, R10, 0x3, RZ, 0xc0, !PT ;  /* 0x000000030a0a7812 */ /* 0x000fc800078ec0ff */
[----:B------:R-:W-:-:S07]  /*0480*/  IADD3 R12, PT, PT, -R10, RZ, RZ ;  /* 0x000000ff0a0c7210 */ /* 0x000fce0007ffe1ff */
.L_x_9:
[----:B0-----:R-:W-:-:S06]  /*0490*/  IMAD.WIDE R10, R6, 0x4, R8 ;  /* 0x00000004060a7825 */ /* 0x001fcc00078e0208 */
[----:B--2---:R-:W2:Y:S01]  /*04a0*/  LDG.E R10, desc[UR36][R10.64] ;  /* 0x000000240a0a7981 */ /* 0x004ea2000c1e1900 */
[----:B------:R-:W-:Y:S01]  /*04b0*/  IADD3 R12, PT, PT, R12, 0x1, RZ ;  /* 0x000000010c0c7810 */ /* 0x000fe20007ffe0ff */
[----:B------:R-:W-:-:S03]  /*04c0*/  IMAD.IADD R6, R6, 0x1, R7 ;  /* 0x0000000106067824 */ /* 0x000fc600078e0207 */
[----:B------:R-:W-:Y:S01]  /*04d0*/  ISETP.NE.AND P0, PT, R12, RZ, PT ;  /* 0x000000ff0c00720c */ /* 0x000fe20003f05270 */
[----:B--2---:R-:W-:-:S05]  /*04e0*/  IMAD R13, R10, 0x4, R25 ;  /* 0x000000040a0d7824 */ /* 0x004fca00078e0219 */
[----:B------:R-:W0:Y:S02]  /*04f0*/  LDS R14, [R13] ;  /* 0x000000000d0e7984 */ /* 0x000e240000000800 */
[----:B0-----:R-:W-:-:S05]  /*0500*/  VIADD R14, R14, 0x1 ;  /* 0x000000010e0e7836 */ /* 0x001fca0000000000 */
[----:B------:R2:W-:Y:S01]  /*0510*/  STS [R13], R14 ;  /* 0x0000000e0d007388 */ /* 0x0005e20000000800 */
[----:B------:R-:W-:Y:S05]  /*0520*/  @P0 BRA `(.L_x_9) ;  /* 0xfffffffc00d80947 */ /* 0x000fea000383ffff */
.L_x_8:
[----:B------:R-:W-:Y:S05]  /*0530*/  BSYNC.RECONVERGENT B1 ;  /* 0x0000000000017941 */ /* 0x000fea0003800200 */
.L_x_7:
[----:B------:R-:W-:Y:S05]  /*0540*/  @!P1 BRA `(.L_x_6) ;  /* 0x00000000006c9947 */ /* 0x000fea0003800000 */
.L_x_10:
[----:B--2---:R-:W-:-:S05]  /*0550*/  IMAD.WIDE R14, R6, 0x4, R4 ;  /* 0x00000004060e7825 */ /* 0x004fca00078e0204 */
[----:B------:R-:W2:Y:S01]  /*0560*/  LDG.E R16, desc[UR36][R14.64] ;  /* 0x000000240e107981 */ /* 0x000ea2000c1e1900 */
[----:B------:R-:W-:-:S05]  /*0570*/  IMAD.WIDE R8, R7, 0x4, R14 ;  /* 0x0000000407087825 */ /* 0x000fca00078e020e */
[----:B------:R-:W3:Y:S01]  /*0580*/  LDG.E R18, desc[UR36][R8.64] ;  /* 0x0000002408127981 */ /* 0x000ee2000c1e1900 */
[----:B------:R-:W-:-:S05]  /*0590*/  IMAD.WIDE R10, R7, 0x4, R8 ;  /* 0x00000004070a7825 */ /* 0x000fca00078e0208 */
[----:B------:R-:W4:Y:S01]  /*05a0*/  LDG.E R22, desc[UR36][R10.64] ;  /* 0x000000240a167981 */ /* 0x000f22000c1e1900 */
[----:B0-----:R-:W-:-:S06]  /*05b0*/  IMAD.WIDE R12, R7, 0x4, R10 ;  /* 0x00000004070c7825 */ /* 0x001fcc00078e020a */
[----:B------:R-:W5:Y:S01]  /*05c0*/  LDG.E R12, desc[UR36][R12.64] ;  /* 0x000000240c0c7981 */ /* 0x000f62000c1e1900 */
[----:B------:R-:W-:-:S04]  /*05d0*/  LEA R6, R7, R6, 0x2 ;  /* 0x0000000607067211 */ /* 0x000fc800078e10ff */
[----:B------:R-:W-:Y:S01]  /*05e0*/  ISETP.GE.AND P0, PT, R6, UR4, PT ;  /* 0x0000000406007c0c */ /* 0x000fe2000bf06270 */
[----:B--2---:R-:W-:-:S05]  /*05f0*/  IMAD R16, R16, 0x4, R25 ;  /* 0x0000000410107824 */ /* 0x004fca00078e0219 */
[----:B------:R-:W0:Y:S01]  /*0600*/  LDS R17, [R16] ;  /* 0x0000000010117984 */ /* 0x000e220000000800 */
[----:B---3--:R-:W-:Y:S01]  /*0610*/  IMAD R18, R18, 0x4, R25 ;  /* 0x0000000412127824 */ /* 0x008fe200078e0219 */
[-C--:B----4-:R-:W-:Y:S02]  /*0620*/  LEA R22, R22, R25.reuse, 0x2 ;  /* 0x0000001916167211 */ /* 0x090fe400078e10ff */
[----:B-----5:R-:W-:Y:S02]  /*0630*/  LEA R12, R12, R25, 0x2 ;  /* 0x000000190c0c7211 */ /* 0x020fe400078e10ff */
[----:B0-----:R-:W-:-:S05]  /*0640*/  IADD3 R17, PT, PT, R17, 0x1, RZ ;  /* 0x0000000111117810 */ /* 0x001fca0007ffe0ff */
[----:B------:R-:W-:Y:S04]  /*0650*/  STS [R16], R17 ;  /* 0x0000001110007388 */ /* 0x000fe80000000800 */
[----:B------:R-:W0:Y:S02]  /*0660*/  LDS R14, [R18] ;  /* 0x00000000120e7984 */ /* 0x000e240000000800 */
[----:B0-----:R-:W-:-:S05]  /*0670*/  VIADD R9, R14, 0x1 ;  /* 0x000000010e097836 */ /* 0x001fca0000000000 */
[----:B------:R-:W-:Y:S04]  /*0680*/  STS [R18], R9 ;  /* 0x0000000912007388 */ /* 0x000fe80000000800 */
[----:B------:R-:W0:Y:S02]  /*0690*/  LDS R8, [R22] ;  /* 0x0000000016087984 */ /* 0x000e240000000800 */
[----:B0-----:R-:W-:-:S05]  /*06a0*/  VIADD R11, R8, 0x1 ;  /* 0x00000001080b7836 */ /* 0x001fca0000000000 */
[----:B------:R-:W-:Y:S04]  /*06b0*/  STS [R22], R11 ;  /* 0x0000000b16007388 */ /* 0x000fe80000000800 */
[----:B------:R-:W0:Y:S02]  /*06c0*/  LDS R8, [R12] ;  /* 0x000000000c087984 */ /* 0x000e240000000800 */
[----:B0-----:R-:W-:-:S05]  /*06d0*/  VIADD R13, R8, 0x1 ;  /* 0x00000001080d7836 */ /* 0x001fca0000000000 */
[----:B------:R0:W-:Y:S01]  /*06e0*/  STS [R12], R13 ;  /* 0x0000000d0c007388 */ /* 0x0001e20000000800 */
[----:B------:R-:W-:Y:S05]  /*06f0*/  @!P0 BRA `(.L_x_10) ;  /* 0xfffffffc00948947 */ /* 0x000fea000383ffff */
.L_x_6:
[----:B------:R-:W-:Y:S05]  /*0700*/  BSYNC.RECONVERGENT B0 ;  /* 0x0000000000007941 */ /* 0x000fea0003800200 */
.L_x_5:
[----:B------:R-:W-:Y:S01]  /*0710*/  BAR.SYNC.DEFER_BLOCKING 0x0 ;  /* 0x0000000000007b1d */ /* 0x000fe20000010000 */
[----:B------:R-:W-:-:S07]  /*0720*/  IMAD.SHL.U32 R21, R20, 0x40, RZ ;  /* 0x0000004014157824 */ /* 0x000fce00078e00ff */
[----:B------:R-:W3:Y:S01]  /*0730*/  LDC.64 R28, c[0x0][0x388] ;  /* 0x0000e200ff1c7b82 */ /* 0x000ee20000000a00 */
[----:B------:R-:W4:Y:S04]  /*0740*/  LDS.128 R4, [R25+0x10] ;  /* 0x0000100019047984 */ /* 0x000f280000000c00 */
[----:B0-2---:R-:W0:Y:S01]  /*0750*/  LDS.128 R12, [R25] ;  /* 0x00000000190c7984 */ /* 0x005e220000000c00 */
[----:B---3--:R-:W-:-:S03]  /*0760*/  IMAD.WIDE.U32 R28, R21, 0x4, R28 ;  /* 0x00000004151c7825 */ /* 0x008fc600078e001c */
[----:B------:R-:W2:Y:S04]  /*0770*/  LDS.128 R8, [R25+0x20] ;  /* 0x0000200019087984 */ /* 0x000ea80000000c00 */
[----:B------:R-:W3:Y:S04]  /*0780*/  LDS.128 R16, [R25+0x30] ;  /* 0x0000300019107984 */ /* 0x000ee80000000c00 */
[----:B------:R-:W5:Y:S04]  /*0790*/  LDS.128 R20, [R25+0x40] ;  /* 0x0000400019147984 */ /* 0x000f680000000c00 */
[----:B----4-:R-:W-:Y:S04]  /*07a0*/  STG.E desc[UR36][R28.64+0x10], R4 ;  /* 0x000010041c007986 */ /* 0x010fe8000c101924 */
[----:B------:R-:W-:Y:S04]  /*07b0*/  STG.E desc[UR36][R28.64+0x14], R5 ;  /* 0x000014051c007986 */ /* 0x000fe8000c101924 */
[----:B------:R-:W-:Y:S04]  /*07c0*/  STG.E desc[UR36][R28.64+0x18], R6 ;  /* 0x000018061c007986 */ /* 0x000fe8000c101924 */
[----:B------:R-:W-:Y:S04]  /*07d0*/  STG.E desc[UR36][R28.64+0x1c], R7 ;  /* 0x00001c071c007986 */ /* 0x000fe8000c101924 */
[----:B------:R-:W4:Y:S04]  /*07e0*/  LDS.128 R4, [R25+0x50] ;  /* 0x0000500019047984 */ /* 0x000f280000000c00 */
[----:B0-----:R-:W-:Y:S04]  /*07f0*/  STG.E desc[UR36][R28.64], R12 ;  /* 0x0000000c1c007986 */ /* 0x001fe8000c101924 */
[----:B------:R-:W-:Y:S04]  /*0800*/  STG.E desc[UR36][R28.64+0x4], R13 ;  /* 0x0000040d1c007986 */ /* 0x000fe8000c101924 */
[----:B------:R-:W-:Y:S04]  /*0810*/  STG.E desc[UR36][R28.64+0x8], R14 ;  /* 0x0000080e1c007986 */ /* 0x000fe8000c101924 */
[----:B------:R-:W-:Y:S04]  /*0820*/  STG.E desc[UR36][R28.64+0xc], R15 ;  /* 0x00000c0f1c007986 */ /* 0x000fe8000c101924 */
[----:B--2---:R-:W-:Y:S04]  /*0830*/  STG.E desc[UR36][R28.64+0x20], R8 ;  /* 0x000020081c007986 */ /* 0x004fe8000c101924 */
[----:B------:R-:W-:Y:S04]  /*0840*/  STG.E desc[UR36][R28.64+0x24], R9 ;  /* 0x000024091c007986 */ /* 0x000fe8000c101924 */
[----:B------:R-:W-:Y:S04]  /*0850*/  STG.E desc[UR36][R28.64+0x28], R10 ;  /* 0x0000280a1c007986 */ /* 0x000fe8000c101924 */
[----:B------:R-:W-:Y:S04]  /*0860*/  STG.E desc[UR36][R28.64+0x2c], R11 ;  /* 0x00002c0b1c007986 */ /* 0x000fe8000c101924 */
[----:B---3--:R-:W-:Y:S04]  /*0870*/  STG.E desc[UR36][R28.64+0x30], R16 ;  /* 0x000030101c007986 */ /* 0x008fe8000c101924 */
[----:B------:R-:W-:Y:S04]  /*0880*/  STG.E desc[UR36][R28.64+0x34], R17 ;  /* 0x000034111c007986 */ /* 0x000fe8000c101924 */
[----:B------:R-:W-:Y:S04]  /*0890*/  STG.E desc[UR36][R28.64+0x38], R18 ;  /* 0x000038121c007986 */ /* 0x000fe8000c101924 */
[----:B------:R-:W-:Y:S04]  /*08a0*/  STG.E desc[UR36][R28.64+0x3c], R19 ;  /* 0x00003c131c007986 */ /* 0x000fe8000c101924 */
[----:B-----5:R-:W-:Y:S04]  /*08b0*/  STG.E desc[UR36][R28.64+0x40], R20 ;  /* 0x000040141c007986 */ /* 0x020fe8000c101924 */
[----:B------:R-:W-:Y:S04]  /*08c0*/  STG.E desc[UR36][R28.64+0x44], R21 ;  /* 0x000044151c007986 */ /* 0x000fe8000c101924 */
[----:B------:R-:W-:Y:S04]  /*08d0*/  STG.E desc[UR36][R28.64+0x48], R22 ;  /* 0x000048161c007986 */ /* 0x000fe8000c101924 */
[----:B------:R-:W-:Y:S04]  /*08e0*/  STG.E desc[UR36][R28.64+0x4c], R23 ;  /* 0x00004c171c007986 */ /* 0x000fe8000c101924 */
[----:B----4-:R-:W-:Y:S04]  /*08f0*/  STG.E desc[UR36][R28.64+0x50], R4 ;  /* 0x000050041c007986 */ /* 0x010fe8000c101924 */
[----:B------:R-:W-:Y:S04]  /*0900*/  STG.E desc[UR36][R28.64+0x54], R5 ;  /* 0x000054051c007986 */ /* 0x000fe8000c101924 */
[----:B------:R-:W-:Y:S04]  /*0910*/  STG.E desc[UR36][R28.64+0x58], R6 ;  /* 0x000058061c007986 */ /* 0x000fe8000c101924 */
[----:B------:R-:W-:Y:S04]  /*0920*/  STG.E desc[UR36][R28.64+0x5c], R7 ;  /* 0x00005c071c007986 */ /* 0x000fe8000c101924 */
[----:B------:R-:W0:Y:S04]  /*0930*/  LDS.128 R12, [R25+0x60] ;  /* 0x00006000190c7984 */ /* 0x000e280000000c00 */
[----:B------:R-:W2:Y:S04]  /*0940*/  LDS.128 R8, [R25+0x70] ;  /* 0x0000700019087984 */ /* 0x000ea80000000c00 */
[----:B------:R-:W3:Y:S04]  /*0950*/  LDS.128 R16, [R25+0x80] ;  /* 0x0000800019107984 */ /* 0x000ee80000000c00 */
[----:B------:R-:W4:Y:S04]  /*0960*/  LDS.128 R4, [R25+0x90] ;  /* 0x0000900019047984 */ /* 0x000f280000000c00 */
[----:B------:R-:W5:Y:S04]  /*0970*/  LDS.128 R20, [R25+0xa0] ;  /* 0x0000a00019147984 */ /* 0x000f680000000c00 */
        /* <DEDUP_REMOVED lines=12> */
[----:B----4-:R-:W-:Y:S04]  /*0a40*/  STG.E desc[UR36][R28.64+0x90], R4 ;  /* 0x000090041c007986 */ /* 0x010fe8000c101924 */
[----:B------:R-:W-:Y:S04]  /*0a50*/  STG.E desc[UR36][R28.64+0x94], R5 ;  /* 0x000094051c007986 */ /* 0x000fe8000c101924 */
[----:B------:R-:W-:Y:S04]  /*0a60*/  STG.E desc[UR36][R28.64+0x98], R6 ;  /* 0x000098061c007986 */ /* 0x000fe8000c101924 */
[----:B------:R-:W-:Y:S04]  /*0a70*/  STG.E desc[UR36][R28.64+0x9c], R7 ;  /* 0x00009c071c007986 */ /* 0x000fe8000c101924 */
[----:B-----5:R-:W-:Y:S04]  /*0a80*/  STG.E desc[UR36][R28.64+0xa0], R20 ;  /* 0x0000a0141c007986 */ /* 0x020fe8000c101924 */
        /* <DEDUP_REMOVED lines=21> */
[----:B------:R0:W-:Y:S04]  /*0be0*/  STG.E desc[UR36][R28.64+0xe4], R17 ;  /* 0x0000e4111c007986 */ /* 0x0001e8000c101924 */
[----:B------:R2:W-:Y:S04]  /*0bf0*/  STG.E desc[UR36][R28.64+0xe8], R18 ;  /* 0x0000e8121c007986 */ /* 0x0005e8000c101924 */
[----:B------:R2:W-:Y:S04]  /*0c00*/  STG.E desc[UR36][R28.64+0xec], R19 ;  /* 0x0000ec131c007986 */ /* 0x0005e8000c101924 */
[----:B-----5:R2:W-:Y:S04]  /*0c10*/  STG.E desc[UR36][R28.64+0xf0], R20 ;  /* 0x0000f0141c007986 */ /* 0x0205e8000c101924 */
[----:B------:R2:W-:Y:S04]  /*0c20*/  STG.E desc[UR36][R28.64+0xf4], R21 ;  /* 0x0000f4151c007986 */ /* 0x0005e8000c101924 */
[----:B------:R2:W-:Y:S04]  /*0c30*/  STG.E desc[UR36][R28.64+0xf8], R22 ;  /* 0x0000f8161c007986 */ /* 0x0005e8000c101924 */
[----:B------:R2:W-:Y:S01]  /*0c40*/  STG.E desc[UR36][R28.64+0xfc], R23 ;  /* 0x0000fc171c007986 */ /* 0x0005e2000c101924 */
[----:B0-----:R-:W-:-:S02]  /*0c50*/  CS2R R16, SR_CLOCKLO ;  /* 0x0000000000107805 */ /* 0x001fc40000015000 */
[----:B------:R-:W-:-:S13]  /*0c60*/  ISETP.NE.AND P0, PT, R24, RZ, PT ;  /* 0x000000ff1800720c */ /* 0x000fda0003f05270 */
[----:B--2---:R-:W-:Y:S05]  /*0c70*/  @P0 EXIT ;  /* 0x000000000000094d */ /* 0x004fea0003800000 */
[----:B------:R-:W-:Y:S01]  /*0c80*/  MOV R8, 0x8 ;  /* 0x0000000800087802 */ /* 0x000fe20000000f00 */
[----:B------:R0:W-:Y:S01]  /*0c90*/  STL [R1], R2 ;  /* 0x0000000201007387 */ /* 0x0001e20000100800 */
[----:B------:R-:W2:Y:S01]  /*0ca0*/  LDCU.64 UR4, c[0x4][URZ] ;  /* 0x01000000ff0477ac */ /* 0x000ea20008000a00 */
[----:B------:R-:W-:Y:S01]  /*0cb0*/  MOV R6, R3 ;  /* 0x0000000300067202 */ /* 0x000fe20000000f00 */
[----:B------:R-:W-:Y:S01]  /*0cc0*/  IMAD.MOV.U32 R7, RZ, RZ, R0 ;  /* 0x000000ffff077224 */ /* 0x000fe200078e0000 */
[----:B------:R0:W-:Y:S01]  /*0cd0*/  STL.64 [R1+0x8], R26 ;  /* 0x0000081a01007387 */ /* 0x0001e20000100a00 */
[----:B------:R-:W3:Y:S03]  /*0ce0*/  LDC.64 R8, c[0x4][R8] ;  /* 0x0100000008087b82 */ /* 0x000ee60000000a00 */
[----:B------:R0:W-:Y:S01]  /*0cf0*/  STL.64 [R1+0x10], R16 ;  /* 0x0000101001007387 */ /* 0x0001e20000100a00 */
[----:B--2---:R-:W-:Y:S01]  /*0d00*/  MOV R4, UR4 ;  /* 0x0000000400047c02 */ /* 0x004fe20008000f00 */
[----:B0-----:R-:W-:-:S07]  /*0d10*/  IMAD.U32 R5, RZ, RZ, UR5 ;  /* 0x00000005ff057e24 */ /* 0x001fce000f8e00ff */
[----:B------:R-:W-:-:S07]  /*0d20*/  LEPC R20, `(.L_x_11) ;  /* 0x000000001014794e */ /* 0x000fce0000000000 */
[----:B-1-3--:R-:W-:Y:S05]  /*0d30*/  CALL.ABS.NOINC R8 ;  /* 0x0000000008007343 */ /* 0x00afea0003c00000 */
.L_x_11:
[----:B------:R-:W0:Y:S01]  /*0d40*/  LDC.64 R4, c[0x0][0x398] ;  /* 0x0000e600ff047b82 */ /* 0x000e220000000a00 */
[----:B------:R-:W-:Y:S01]  /*0d50*/  IADD3 R17, PT, PT, -R26, R16, RZ ;  /* 0x000000101a117210 */ /* 0x000fe20007ffe1ff */
[----:B0-----:R-:W-:-:S05]  /*0d60*/  IMAD.WIDE.U32 R2, R2, 0x4, R4 ;  /* 0x0000000402027825 */ /* 0x001fca00078e0004 */
[----:B------:R-:W-:Y:S01]  /*0d70*/  STG.E desc[UR36][R2.64], R17 ;  /* 0x0000001102007986 */ /* 0x000fe2000c101924 */
[----:B------:R-:W-:Y:S05]  /*0d80*/  EXIT ;  /* 0x000000000000794d */ /* 0x000fea0003800000 */
.L_x_12:
        /* <DEDUP_REMOVED lines=15> */
.L_x_14:


//--------------------- .nv.global.init           --------------------------
	.section	.nv.global.init,"aw",@progbits
.nv.global.init:
	.type		$str,@object
	.size		$str,(.L_0 - $str)
$str:
        /*0000*/ 	.byte	0x0a, 0x20, 0x42, 0x6c, 0x6f, 0x63, 0x6b, 0x3a, 0x20, 0x25, 0x64, 0x2c, 0x20, 0x73, 0x74, 0x61
        /*0010*/ 	.byte	0x72, 0x74, 0x20, 0x74, 0x69, 0x6d, 0x65, 0x3a, 0x25, 0x64, 0x20, 0x2c, 0x20, 0x65, 0x6e, 0x64
        /*0020*/ 	.byte	0x20, 0x74, 0x69, 0x6d, 0x65, 0x3a, 0x25, 0x64, 0x20, 0x0a, 0x00
.L_0:


//--------------------- .nv.shared.reserved.0     --------------------------
	.section	.nv.shared.reserved.0,"aw",@nobits
	.weak		__nv_reservedSMEM_offset_0_alias
	.size		__nv_reservedSMEM_offset_0_alias, 0, 64
	.other		__nv_reservedSMEM_offset_0_alias,@"STO_CUDA_RESERVED_SHARED STV_DEFAULT"
__nv_reservedSMEM_offset_0_alias:
	.zero		0
	.zero		64


//--------------------- .nv.shared._Z8hist_genPiS_iiS_l --------------------------
	.section	.nv.shared._Z8hist_genPiS_iiS_l,"aw",@nobits
	.sectionflags	@""
	.align	4
.nv.shared._Z8hist_genPiS_iiS_l:
	.zero		17408


//--------------------- .nv.constant0._Z10merge_histPiS_ii --------------------------
	.section	.nv.constant0._Z10merge_histPiS_ii,"a",@progbits
	.sectionflags	@""
	.align	4
.nv.constant0._Z10merge_histPiS_ii:
	.zero		920


//--------------------- .nv.constant0._Z8hist_genPiS_iiS_l --------------------------
	.section	.nv.constant0._Z8hist_genPiS_iiS_l,"a",@progbits
	.sectionflags	@""
	.align	4
.nv.constant0._Z8hist_genPiS_iiS_l:
	.zero		936


//--------------------- SYMBOLS --------------------------

	.type		.nv.reservedSmem.offset0,@object
	.size		.nv.reservedSmem.offset0,0x4
	.type		.nv.reservedSmem.cap,@object
	.size		.nv.reservedSmem.cap,0x4
	.type		vprintf,@function
